//
// Generated by NVIDIA NVVM Compiler
//
// Compiler Build ID: CL-36424714
// Cuda compilation tools, release 13.0, V13.0.88
// Based on NVVM 20.0.0
//

.version 9.0
.target sm_100
.address_size 64

	// .globl	iterate_ac
// _ZZ10iterate_acE7changed has been demoted
.extern .shared .align 16 .b8 s_results[];

.visible .entry iterate_ac(
	.param .u64 .ptr .align 1 iterate_ac_param_0,
	.param .u64 .ptr .align 1 iterate_ac_param_1,
	.param .u32 iterate_ac_param_2,
	.param .u32 iterate_ac_param_3,
	.param .u64 .ptr .align 1 iterate_ac_param_4
)
{
	.reg .pred 	%p<20>;
	.reg .b32 	%r<112>;
	.reg .b64 	%rd<21>;
	// demoted variable
	.shared .align 4 .u32 _ZZ10iterate_acE7changed;
	ld.param.u64 	%rd5, [iterate_ac_param_0];
	ld.param.u64 	%rd6, [iterate_ac_param_1];
	ld.param.u32 	%r42, [iterate_ac_param_2];
	ld.param.u32 	%r43, [iterate_ac_param_3];
	ld.param.u64 	%rd4, [iterate_ac_param_4];
	cvta.to.global.u64 	%rd1, %rd6;
	cvta.to.global.u64 	%rd2, %rd5;
	mov.b32 	%r44, 0;
	st.shared.u32 	[_ZZ10iterate_acE7changed], %r44;
	bar.sync 	0;
	mov.u32 	%r1, %tid.x;
	mov.u32 	%r45, %ntid.x;
	mov.u32 	%r46, %ctaid.x;
	mad.lo.s32 	%r47, %r45, %r46, %r1;
	div.u32 	%r3, %r47, %r42;
	mul.lo.s32 	%r48, %r3, %r42;
	sub.s32 	%r2, %r47, %r48;
	setp.ge.s32 	%p1, %r2, %r42;
	setp.ge.s32 	%p2, %r3, %r43;
	or.pred  	%p3, %p1, %p2;
	@%p3 bra 	$L__BB0_25;
	add.s32 	%r49, %r48, %r2;
	mul.wide.s32 	%rd7, %r49, 4;
	add.s64 	%rd3, %rd2, %rd7;
	ld.global.u32 	%r5, [%rd3];
	setp.lt.s32 	%p4, %r2, 1;
	mov.u32 	%r103, %r5;
	@%p4 bra 	$L__BB0_6;
	ld.global.u32 	%r6, [%rd3+-4];
	setp.eq.s32 	%p5, %r6, 0;
	@%p5 bra 	$L__BB0_5;
	brev.b32 	%r52, %r6;
	bfind.shiftamt.u32 	%r97, %r52;
	mov.b32 	%r98, 0;
$L__BB0_4:
	shl.b32 	%r53, %r97, 2;
	mul.wide.s32 	%rd8, %r53, 4;
	add.s64 	%rd9, %rd1, %rd8;
	ld.global.u32 	%r54, [%rd9+12];
	or.b32  	%r98, %r54, %r98;
	add.s32 	%r55, %r97, 1;
	shr.s32 	%r56, %r6, %r55;
	brev.b32 	%r57, %r56;
	bfind.shiftamt.u32 	%r58, %r57;
	add.s32 	%r97, %r55, %r58;
	setp.ne.s32 	%p6, %r58, -1;
	@%p6 bra 	$L__BB0_4;
$L__BB0_5:
	and.b32  	%r103, %r5, %r98;
	st.global.u32 	[%rd3], %r103;
$L__BB0_6:
	add.s32 	%r59, %r42, -1;
	setp.ge.s32 	%p7, %r2, %r59;
	@%p7 bra 	$L__BB0_11;
	ld.global.u32 	%r15, [%rd3+4];
	setp.eq.s32 	%p8, %r15, 0;
	@%p8 bra 	$L__BB0_10;
	brev.b32 	%r62, %r15;
	bfind.shiftamt.u32 	%r101, %r62;
	mov.b32 	%r102, 0;
$L__BB0_9:
	shl.b32 	%r63, %r101, 2;
	mul.wide.s32 	%rd10, %r63, 4;
	add.s64 	%rd11, %rd1, %rd10;
	ld.global.u32 	%r64, [%rd11+8];
	or.b32  	%r102, %r64, %r102;
	add.s32 	%r65, %r101, 1;
	shr.s32 	%r66, %r15, %r65;
	brev.b32 	%r67, %r66;
	bfind.shiftamt.u32 	%r68, %r67;
	add.s32 	%r101, %r65, %r68;
	setp.ne.s32 	%p9, %r68, -1;
	@%p9 bra 	$L__BB0_9;
$L__BB0_10:
	and.b32  	%r103, %r103, %r102;
	st.global.u32 	[%rd3], %r103;
$L__BB0_11:
	setp.lt.s32 	%p10, %r3, 1;
	@%p10 bra 	$L__BB0_16;
	sub.s32 	%r70, %r48, %r42;
	add.s32 	%r71, %r70, %r2;
	mul.wide.s32 	%rd12, %r71, 4;
	add.s64 	%rd13, %rd2, %rd12;
	ld.global.u32 	%r24, [%rd13];
	setp.eq.s32 	%p11, %r24, 0;
	@%p11 bra 	$L__BB0_15;
	brev.b32 	%r73, %r24;
	bfind.shiftamt.u32 	%r105, %r73;
	mov.b32 	%r106, 0;
$L__BB0_14:
	shl.b32 	%r74, %r105, 2;
	mul.wide.s32 	%rd14, %r74, 4;
	add.s64 	%rd15, %rd1, %rd14;
	ld.global.u32 	%r75, [%rd15+4];
	or.b32  	%r106, %r75, %r106;
	add.s32 	%r76, %r105, 1;
	shr.s32 	%r77, %r24, %r76;
	brev.b32 	%r78, %r77;
	bfind.shiftamt.u32 	%r79, %r78;
	add.s32 	%r105, %r76, %r79;
	setp.ne.s32 	%p12, %r79, -1;
	@%p12 bra 	$L__BB0_14;
$L__BB0_15:
	and.b32  	%r103, %r103, %r106;
	st.global.u32 	[%rd3], %r103;
$L__BB0_16:
	add.s32 	%r80, %r43, -1;
	setp.ge.s32 	%p13, %r3, %r80;
	@%p13 bra 	$L__BB0_21;
	mul.wide.s32 	%rd16, %r42, 4;
	add.s64 	%rd17, %rd3, %rd16;
	ld.global.u32 	%r33, [%rd17];
	setp.eq.s32 	%p14, %r33, 0;
	@%p14 bra 	$L__BB0_20;
	brev.b32 	%r83, %r33;
	bfind.shiftamt.u32 	%r109, %r83;
	mov.b32 	%r110, 0;
$L__BB0_19:
	shl.b32 	%r84, %r109, 2;
	mul.wide.s32 	%rd18, %r84, 4;
	add.s64 	%rd19, %rd1, %rd18;
	ld.global.u32 	%r85, [%rd19];
	or.b32  	%r110, %r85, %r110;
	add.s32 	%r86, %r109, 1;
	shr.s32 	%r87, %r33, %r86;
	brev.b32 	%r88, %r87;
	bfind.shiftamt.u32 	%r89, %r88;
	add.s32 	%r109, %r86, %r89;
	setp.ne.s32 	%p15, %r89, -1;
	@%p15 bra 	$L__BB0_19;
$L__BB0_20:
	and.b32  	%r103, %r103, %r110;
	st.global.u32 	[%rd3], %r103;
$L__BB0_21:
	setp.eq.s32 	%p16, %r5, %r103;
	@%p16 bra 	$L__BB0_23;
	mov.b32 	%r90, 1;
	st.shared.u32 	[_ZZ10iterate_acE7changed], %r90;
$L__BB0_23:
	bar.sync 	0;
	mov.u32 	%r91, %tid.y;
	or.b32  	%r92, %r1, %r91;
	setp.ne.s32 	%p17, %r92, 0;
	ld.shared.u32 	%r93, [_ZZ10iterate_acE7changed];
	setp.eq.s32 	%p18, %r93, 0;
	or.pred  	%p19, %p17, %p18;
	@%p19 bra 	$L__BB0_25;
	cvta.to.global.u64 	%rd20, %rd4;
	mov.b32 	%r95, 1;
	st.global.u32 	[%rd20], %r95;
$L__BB0_25:
	ret;

}
	// .globl	collect_ids
.visible .entry collect_ids(
	.param .u64 .ptr .align 1 collect_ids_param_0,
	.param .u32 collect_ids_param_1,
	.param .u32 collect_ids_param_2,
	.param .u64 .ptr .align 1 collect_ids_param_3,
	.param .u64 .ptr .align 1 collect_ids_param_4
)
{
	.reg .pred 	%p<3>;
	.reg .b32 	%r<9>;
	.reg .b64 	%rd<11>;

	ld.param.u64 	%rd1, [collect_ids_param_0];
	ld.param.u32 	%r2, [collect_ids_param_1];
	ld.param.u32 	%r3, [collect_ids_param_2];
	ld.param.u64 	%rd2, [collect_ids_param_3];
	ld.param.u64 	%rd3, [collect_ids_param_4];
	mov.u32 	%r4, %tid.x;
	mov.u32 	%r5, %ntid.x;
	mov.u32 	%r6, %ctaid.x;
	mad.lo.s32 	%r1, %r5, %r6, %r4;
	setp.ge.u32 	%p1, %r1, %r3;
	@%p1 bra 	$L__BB1_3;
	cvta.to.global.u64 	%rd4, %rd1;
	mul.wide.u32 	%rd5, %r1, 4;
	add.s64 	%rd6, %rd4, %rd5;
	ld.global.u32 	%r7, [%rd6];
	setp.ne.s32 	%p2, %r7, %r2;
	@%p2 bra 	$L__BB1_3;
	cvta.to.global.u64 	%rd7, %rd3;
	atom.global.add.u32 	%r8, [%rd7], 1;
	cvta.to.global.u64 	%rd8, %rd2;
	mul.wide.u32 	%rd9, %r8, 4;
	add.s64 	%rd10, %rd8, %rd9;
	st.global.u32 	[%rd10], %r1;
$L__BB1_3:
	ret;

}
	// .globl	count_domains
.visible .entry count_domains(
	.param .u64 .ptr .align 1 count_domains_param_0,
	.param .u64 .ptr .align 1 count_domains_param_1,
	.param .u32 count_domains_param_2
)
{
	.reg .pred 	%p<2>;
	.reg .b32 	%r<8>;
	.reg .b64 	%rd<8>;

	ld.param.u64 	%rd1, [count_domains_param_0];
	ld.param.u64 	%rd2, [count_domains_param_1];
	ld.param.u32 	%r2, [count_domains_param_2];
	mov.u32 	%r3, %tid.x;
	mov.u32 	%r4, %ntid.x;
	mov.u32 	%r5, %ctaid.x;
	mad.lo.s32 	%r1, %r4, %r5, %r3;
	setp.ge.u32 	%p1, %r1, %r2;
	@%p1 bra 	$L__BB2_2;
	cvta.to.global.u64 	%rd3, %rd1;
	cvta.to.global.u64 	%rd4, %rd2;
	mul.wide.u32 	%rd5, %r1, 4;
	add.s64 	%rd6, %rd3, %rd5;
	ld.global.u32 	%r6, [%rd6];
	popc.b32 	%r7, %r6;
	add.s64 	%rd7, %rd4, %rd5;
	st.global.u32 	[%rd7], %r7;
$L__BB2_2:
	ret;

}
	// .globl	bit_count_min
.visible .entry bit_count_min(
	.param .u64 .ptr .align 1 bit_count_min_param_0,
	.param .u64 .ptr .align 1 bit_count_min_param_1,
	.param .u32 bit_count_min_param_2,
	.param .u64 .ptr .align 1 bit_count_min_param_3
)
{
	.reg .pred 	%p<6>;
	.reg .b32 	%r<28>;
	.reg .b64 	%rd<13>;

	ld.param.u64 	%rd4, [bit_count_min_param_0];
	ld.param.u64 	%rd2, [bit_count_min_param_1];
	ld.param.u32 	%r15, [bit_count_min_param_2];
	ld.param.u64 	%rd3, [bit_count_min_param_3];
	cvta.to.global.u64 	%rd1, %rd4;
	mov.u32 	%r1, %tid.x;
	mov.u32 	%r2, %ctaid.x;
	mov.u32 	%r24, %ntid.x;
	mad.lo.s32 	%r16, %r2, %r24, %r1;
	mul.wide.u32 	%rd5, %r16, 4;
	add.s64 	%rd6, %rd1, %rd5;
	ld.global.u32 	%r26, [%rd6];
	add.s32 	%r5, %r1, %r24;
	setp.ge.u32 	%p1, %r5, %r15;
	@%p1 bra 	$L__BB3_2;
	mul.wide.u32 	%rd7, %r5, 4;
	add.s64 	%rd8, %rd1, %rd7;
	ld.global.u32 	%r17, [%rd8];
	min.u32 	%r26, %r17, %r26;
$L__BB3_2:
	shl.b32 	%r18, %r1, 2;
	mov.u32 	%r19, s_results;
	add.s32 	%r8, %r19, %r18;
	st.shared.u32 	[%r8], %r26;
	bar.sync 	0;
	setp.lt.u32 	%p2, %r24, 2;
	@%p2 bra 	$L__BB3_6;
$L__BB3_3:
	shr.u32 	%r11, %r24, 1;
	setp.ge.u32 	%p3, %r1, %r11;
	@%p3 bra 	$L__BB3_5;
	shl.b32 	%r20, %r11, 2;
	add.s32 	%r21, %r8, %r20;
	ld.shared.u32 	%r22, [%r21];
	min.u32 	%r26, %r22, %r26;
	st.shared.u32 	[%r8], %r26;
$L__BB3_5:
	bar.sync 	0;
	setp.gt.u32 	%p4, %r24, 3;
	mov.u32 	%r24, %r11;
	@%p4 bra 	$L__BB3_3;
$L__BB3_6:
	setp.ne.s32 	%p5, %r1, 0;
	@%p5 bra 	$L__BB3_8;
	cvta.to.global.u64 	%rd9, %rd2;
	mul.wide.u32 	%rd10, %r2, 4;
	add.s64 	%rd11, %rd9, %rd10;
	st.global.u32 	[%rd11], %r26;
	cvta.to.global.u64 	%rd12, %rd3;
	st.global.u32 	[%rd12], %r26;
$L__BB3_8:
	ret;

}


// ===== COMPILED SASS (sm_100) =====

	.target	sm_100

	.elftype	@"ET_EXEC"


//--------------------- .note.nv.tkinfo           --------------------------
	.section	.note.nv.tkinfo,"",@"SHT_NOTE"
	.sectionflags	@"SHF_NOTE_NV_TKINFO"
	.tkinfo
        /*0018*/ 	.word	0x00000002
        /*0030*/ 	.string	""
        /*0030*/ 	.string	"ptxas"
        /*0030*/ 	.string	"Cuda compilation tools, release 13.0, V13.0.88"
        /*0030*/ 	.string	"Build cuda_13.0.r13.0/compiler.36424714_0"
        /*0030*/ 	.string	"-arch sm_100 -m 64 "



//--------------------- .note.nv.cuinfo           --------------------------
	.section	.note.nv.cuinfo,"",@"SHT_NOTE"
	.sectionflags	@"SHF_NOTE_NV_CUINFO"
        /*0018*/ 	.short	0x0002
        /*001a*/ 	.short	0x0064
        /*001c*/ 	.short	0x0082
	.zero		2


//--------------------- .nv.info                  --------------------------
	.section	.nv.info,"",@"SHT_CUDA_INFO"
	.align	4


	//----- nvinfo : EIATTR_REGCOUNT
	.align		4
        /*0000*/ 	.byte	0x04, 0x2f
        /*0002*/ 	.short	(.L_1 - .L_0)
	.align		4
.L_0:
        /*0004*/ 	.word	index@(iterate_ac)
        /*0008*/ 	.word	0x00000017


	//----- nvinfo : EIATTR_FRAME_SIZE
	.align		4
.L_1:
        /*000c*/ 	.byte	0x04, 0x11
        /*000e*/ 	.short	(.L_3 - .L_2)
	.align		4
.L_2:
        /*0010*/ 	.word	index@(iterate_ac)
        /*0014*/ 	.word	0x00000000


	//----- nvinfo : EIATTR_REGCOUNT
	.align		4
.L_3:
        /*0018*/ 	.byte	0x04, 0x2f
        /*001a*/ 	.short	(.L_5 - .L_4)
	.align		4
.L_4:
        /*001c*/ 	.word	index@(collect_ids)
        /*0020*/ 	.word	0x0000000e


	//----- nvinfo : EIATTR_FRAME_SIZE
	.align		4
.L_5:
        /*0024*/ 	.byte	0x04, 0x11
        /*0026*/ 	.short	(.L_7 - .L_6)
	.align		4
.L_6:
        /*0028*/ 	.word	index@(collect_ids)
        /*002c*/ 	.word	0x00000000


	//----- nvinfo : EIATTR_REGCOUNT
	.align		4
.L_7:
        /*0030*/ 	.byte	0x04, 0x2f
        /*0032*/ 	.short	(.L_9 - .L_8)
	.align		4
.L_8:
        /*0034*/ 	.word	index@(count_domains)
        /*0038*/ 	.word	0x0000000c


	//----- nvinfo : EIATTR_FRAME_SIZE
	.align		4
.L_9:
        /*003c*/ 	.byte	0x04, 0x11
        /*003e*/ 	.short	(.L_11 - .L_10)
	.align		4
.L_10:
        /*0040*/ 	.word	index@(count_domains)
        /*0044*/ 	.word	0x00000000


	//----- nvinfo : EIATTR_REGCOUNT
	.align		4
.L_11:
        /*0048*/ 	.byte	0x04, 0x2f
        /*004a*/ 	.short	(.L_13 - .L_12)
	.align		4
.L_12:
        /*004c*/ 	.word	index@(bit_count_min)
        /*0050*/ 	.word	0x0000000c


	//----- nvinfo : EIATTR_FRAME_SIZE
	.align		4
.L_13:
        /*0054*/ 	.byte	0x04, 0x11
        /*0056*/ 	.short	(.L_15 - .L_14)
	.align		4
.L_14:
        /*0058*/ 	.word	index@(bit_count_min)
        /*005c*/ 	.word	0x00000000


	//----- nvinfo : EIATTR_MIN_STACK_SIZE
	.align		4
.L_15:
        /*0060*/ 	.byte	0x04, 0x12
        /*0062*/ 	.short	(.L_17 - .L_16)
	.align		4
.L_16:
        /*0064*/ 	.word	index@(bit_count_min)
        /*0068*/ 	.word	0x00000000


	//----- nvinfo : EIATTR_MIN_STACK_SIZE
	.align		4
.L_17:
        /*006c*/ 	.byte	0x04, 0x12
        /*006e*/ 	.short	(.L_19 - .L_18)
	.align		4
.L_18:
        /*0070*/ 	.word	index@(count_domains)
        /*0074*/ 	.word	0x00000000


	//----- nvinfo : EIATTR_MIN_STACK_SIZE
	.align		4
.L_19:
        /*0078*/ 	.byte	0x04, 0x12
        /*007a*/ 	.short	(.L_21 - .L_20)
	.align		4
.L_20:
        /*007c*/ 	.word	index@(collect_ids)
        /*0080*/ 	.word	0x00000000


	//----- nvinfo : EIATTR_MIN_STACK_SIZE
	.align		4
.L_21:
        /*0084*/ 	.byte	0x04, 0x12
        /*0086*/ 	.short	(.L_23 - .L_22)
	.align		4
.L_22:
        /*0088*/ 	.word	index@(iterate_ac)
        /*008c*/ 	.word	0x00000000
.L_23:


//--------------------- .nv.compat                --------------------------
	.section	.nv.compat,"",@"SHT_CUDA_COMPAT_INFO"
	.align	4
        /*0000*/ 	.byte	0x02, 0x09, 0x00, 0x00, 0x02, 0x02, 0x01, 0x00, 0x02, 0x05, 0x05, 0x00, 0x03, 0x07, 0x01, 0x01
        /*0010*/ 	.byte	0x02, 0x03, 0x00, 0x00, 0x02, 0x06, 0x01, 0x00, 0x04, 0x0b, 0x08, 0x00, 0x09, 0x00, 0x00, 0x00
        /*0020*/ 	.byte	0x00, 0x00, 0x00, 0x00


//--------------------- .nv.info.bit_count_min    --------------------------
	.section	.nv.info.bit_count_min,"",@"SHT_CUDA_INFO"
	.sectionflags	@""
	.align	4


	//----- nvinfo : EIATTR_CUDA_API_VERSION
	.align		4
        /*0000*/ 	.byte	0x04, 0x37
        /*0002*/ 	.short	(.L_25 - .L_24)
.L_24:
        /*0004*/ 	.word	0x00000082


	//----- nvinfo : EIATTR_KPARAM_INFO
	.align		4
.L_25:
        /*0008*/ 	.byte	0x04, 0x17
        /*000a*/ 	.short	(.L_27 - .L_26)
.L_26:
        /*000c*/ 	.word	0x00000000
        /*0010*/ 	.short	0x0003
        /*0012*/ 	.short	0x0018
        /*0014*/ 	.byte	0x00, 0xf5, 0x21, 0x00


	//----- nvinfo : EIATTR_KPARAM_INFO
	.align		4
.L_27:
        /*0018*/ 	.byte	0x04, 0x17
        /*001a*/ 	.short	(.L_29 - .L_28)
.L_28:
        /*001c*/ 	.word	0x00000000
        /*0020*/ 	.short	0x0002
        /*0022*/ 	.short	0x0010
        /*0024*/ 	.byte	0x00, 0xf0, 0x11, 0x00


	//----- nvinfo : EIATTR_KPARAM_INFO
	.align		4
.L_29:
        /*0028*/ 	.byte	0x04, 0x17
        /*002a*/ 	.short	(.L_31 - .L_30)
.L_30:
        /*002c*/ 	.word	0x00000000
        /*0030*/ 	.short	0x0001
        /*0032*/ 	.short	0x0008
        /*0034*/ 	.byte	0x00, 0xf5, 0x21, 0x00


	//----- nvinfo : EIATTR_KPARAM_INFO
	.align		4
.L_31:
        /*0038*/ 	.byte	0x04, 0x17
        /*003a*/ 	.short	(.L_33 - .L_32)
.L_32:
        /*003c*/ 	.word	0x00000000
        /*0040*/ 	.short	0x0000
        /*0042*/ 	.short	0x0000
        /*0044*/ 	.byte	0x00, 0xf5, 0x21, 0x00


	//----- nvinfo : EIATTR_SPARSE_MMA_MASK
	.align		4
.L_33:
        /*0048*/ 	.byte	0x03, 0x50
        /*004a*/ 	.short	0x0000


	//----- nvinfo : EIATTR_MAXREG_COUNT
	.align		4
        /*004c*/ 	.byte	0x03, 0x1b
        /*004e*/ 	.short	0x00ff


	//----- nvinfo : EIATTR_NUM_BARRIERS
	.align		4
        /*0050*/ 	.byte	0x02, 0x4c
        /*0052*/ 	.byte	0x01
	.zero		1


	//----- nvinfo : EIATTR_MERCURY_ISA_VERSION
	.align		4
        /*0054*/ 	.byte	0x03, 0x5f
        /*0056*/ 	.short	0x0101


	//----- nvinfo : EIATTR_VRC_CTA_INIT_COUNT
	.align		4
        /*0058*/ 	.byte	0x02, 0x4a
	.zero		1
	.zero		1


	//----- nvinfo : EIATTR_EXIT_INSTR_OFFSETS
	.align		4
        /*005c*/ 	.byte	0x04, 0x1c
        /*005e*/ 	.short	(.L_35 - .L_34)


	//   ....[0]....
.L_34:
        /*0060*/ 	.word	0x00000230


	//   ....[1]....
        /*0064*/ 	.word	0x00000290


	//----- nvinfo : EIATTR_CBANK_PARAM_SIZE
	.align		4
.L_35:
        /*0068*/ 	.byte	0x03, 0x19
        /*006a*/ 	.short	0x0020


	//----- nvinfo : EIATTR_PARAM_CBANK
	.align		4
        /*006c*/ 	.byte	0x04, 0x0a
        /*006e*/ 	.short	(.L_37 - .L_36)
	.align		4
.L_36:
        /*0070*/ 	.word	index@(.nv.constant0.bit_count_min)
        /*0074*/ 	.short	0x0380
        /*0076*/ 	.short	0x0020


	//----- nvinfo : EIATTR_SW_WAR
	.align		4
.L_37:
        /*0078*/ 	.byte	0x04, 0x36
        /*007a*/ 	.short	(.L_39 - .L_38)
.L_38:
        /*007c*/ 	.word	0x00000008
.L_39:


//--------------------- .nv.info.count_domains    --------------------------
	.section	.nv.info.count_domains,"",@"SHT_CUDA_INFO"
	.sectionflags	@""
	.align	4


	//----- nvinfo : EIATTR_CUDA_API_VERSION
	.align		4
        /*0000*/ 	.byte	0x04, 0x37
        /*0002*/ 	.short	(.L_41 - .L_40)
.L_40:
        /*0004*/ 	.word	0x00000082


	//----- nvinfo : EIATTR_KPARAM_INFO
	.align		4
.L_41:
        /*0008*/ 	.byte	0x04, 0x17
        /*000a*/ 	.short	(.L_43 - .L_42)
.L_42:
        /*000c*/ 	.word	0x00000000
        /*0010*/ 	.short	0x0002
        /*0012*/ 	.short	0x0010
        /*0014*/ 	.byte	0x00, 0xf0, 0x11, 0x00


	//----- nvinfo : EIATTR_KPARAM_INFO
	.align		4
.L_43:
        /*0018*/ 	.byte	0x04, 0x17
        /*001a*/ 	.short	(.L_45 - .L_44)
.L_44:
        /*001c*/ 	.word	0x00000000
        /*0020*/ 	.short	0x0001
        /*0022*/ 	.short	0x0008
        /*0024*/ 	.byte	0x00, 0xf5, 0x21, 0x00


	//----- nvinfo : EIATTR_KPARAM_INFO
	.align		4
.L_45:
        /*0028*/ 	.byte	0x04, 0x17
        /*002a*/ 	.short	(.L_47 - .L_46)
.L_46:
        /*002c*/ 	.word	0x00000000
        /*0030*/ 	.short	0x0000
        /*0032*/ 	.short	0x0000
        /*0034*/ 	.byte	0x00, 0xf5, 0x21, 0x00


	//----- nvinfo : EIATTR_SPARSE_MMA_MASK
	.align		4
.L_47:
        /*0038*/ 	.byte	0x03, 0x50
        /*003a*/ 	.short	0x0000


	//----- nvinfo : EIATTR_MAXREG_COUNT
	.align		4
        /*003c*/ 	.byte	0x03, 0x1b
        /*003e*/ 	.short	0x00ff


	//----- nvinfo : EIATTR_MERCURY_ISA_VERSION
	.align		4
        /*0040*/ 	.byte	0x03, 0x5f
        /*0042*/ 	.short	0x0101


	//----- nvinfo : EIATTR_VRC_CTA_INIT_COUNT
	.align		4
        /*0044*/ 	.byte	0x02, 0x4a
	.zero		1
	.zero		1


	//----- nvinfo : EIATTR_EXIT_INSTR_OFFSETS
	.align		4
        /*0048*/ 	.byte	0x04, 0x1c
        /*004a*/ 	.short	(.L_49 - .L_48)


	//   ....[0]....
.L_48:
        /*004c*/ 	.word	0x00000070


	//   ....[1]....
        /*0050*/ 	.word	0x00000100


	//----- nvinfo : EIATTR_CBANK_PARAM_SIZE
	.align		4
.L_49:
        /*0054*/ 	.byte	0x03, 0x19
        /*0056*/ 	.short	0x0014


	//----- nvinfo : EIATTR_PARAM_CBANK
	.align		4
        /*0058*/ 	.byte	0x04, 0x0a
        /*005a*/ 	.short	(.L_51 - .L_50)
	.align		4
.L_50:
        /*005c*/ 	.word	index@(.nv.constant0.count_domains)
        /*0060*/ 	.short	0x0380
        /*0062*/ 	.short	0x0014


	//----- nvinfo : EIATTR_SW_WAR
	.align		4
.L_51:
        /*0064*/ 	.byte	0x04, 0x36
        /*0066*/ 	.short	(.L_53 - .L_52)
.L_52:
        /*0068*/ 	.word	0x00000008
.L_53:


//--------------------- .nv.info.collect_ids      --------------------------
	.section	.nv.info.collect_ids,"",@"SHT_CUDA_INFO"
	.sectionflags	@""
	.align	4


	//----- nvinfo : EIATTR_CUDA_API_VERSION
	.align		4
        /*0000*/ 	.byte	0x04, 0x37
        /*0002*/ 	.short	(.L_55 - .L_54)
.L_54:
        /*0004*/ 	.word	0x00000082


	//----- nvinfo : EIATTR_KPARAM_INFO
	.align		4
.L_55:
        /*0008*/ 	.byte	0x04, 0x17
        /*000a*/ 	.short	(.L_57 - .L_56)
.L_56:
        /*000c*/ 	.word	0x00000000
        /*0010*/ 	.short	0x0004
        /*0012*/ 	.short	0x0018
        /*0014*/ 	.byte	0x00, 0xf5, 0x21, 0x00


	//----- nvinfo : EIATTR_KPARAM_INFO
	.align		4
.L_57:
        /*0018*/ 	.byte	0x04, 0x17
        /*001a*/ 	.short	(.L_59 - .L_58)
.L_58:
        /*001c*/ 	.word	0x00000000
        /*0020*/ 	.short	0x0003
        /*0022*/ 	.short	0x0010
        /*0024*/ 	.byte	0x00, 0xf5, 0x21, 0x00


	//----- nvinfo : EIATTR_KPARAM_INFO
	.align		4
.L_59:
        /*0028*/ 	.byte	0x04, 0x17
        /*002a*/ 	.short	(.L_61 - .L_60)
.L_60:
        /*002c*/ 	.word	0x00000000
        /*0030*/ 	.short	0x0002
        /*0032*/ 	.short	0x000c
        /*0034*/ 	.byte	0x00, 0xf0, 0x11, 0x00


	//----- nvinfo : EIATTR_KPARAM_INFO
	.align		4
.L_61:
        /*0038*/ 	.byte	0x04, 0x17
        /*003a*/ 	.short	(.L_63 - .L_62)
.L_62:
        /*003c*/ 	.word	0x00000000
        /*0040*/ 	.short	0x0001
        /*0042*/ 	.short	0x0008
        /*0044*/ 	.byte	0x00, 0xf0, 0x11, 0x00


	//----- nvinfo : EIATTR_KPARAM_INFO
	.align		4
.L_63:
        /*0048*/ 	.byte	0x04, 0x17
        /*004a*/ 	.short	(.L_65 - .L_64)
.L_64:
        /*004c*/ 	.word	0x00000000
        /*0050*/ 	.short	0x0000
        /*0052*/ 	.short	0x0000
        /*0054*/ 	.byte	0x00, 0xf5, 0x21, 0x00


	//----- nvinfo : EIATTR_SPARSE_MMA_MASK
	.align		4
.L_65:
        /*0058*/ 	.byte	0x03, 0x50
        /*005a*/ 	.short	0x0000


	//----- nvinfo : EIATTR_MAXREG_COUNT
	.align		4
        /*005c*/ 	.byte	0x03, 0x1b
        /*005e*/ 	.short	0x00ff


	//----- nvinfo : EIATTR_MERCURY_ISA_VERSION
	.align		4
        /*0060*/ 	.byte	0x03, 0x5f
        /*0062*/ 	.short	0x0101


	//----- nvinfo : EIATTR_INT_WARP_WIDE_INSTR_OFFSETS
	.align		4
        /*0064*/ 	.byte	0x04, 0x31
        /*0066*/ 	.short	(.L_67 - .L_66)


	//   ....[0]....
.L_66:
        /*0068*/ 	.word	0x00000100


	//   ....[1]....
        /*006c*/ 	.word	0x000001a0


	//----- nvinfo : EIATTR_VRC_CTA_INIT_COUNT
	.align		4
.L_67:
        /*0070*/ 	.byte	0x02, 0x4a
	.zero		1
	.zero		1


	//----- nvinfo : EIATTR_EXIT_INSTR_OFFSETS
	.align		4
        /*0074*/ 	.byte	0x04, 0x1c
        /*0076*/ 	.short	(.L_69 - .L_68)


	//   ....[0]....
.L_68:
        /*0078*/ 	.word	0x00000070


	//   ....[1]....
        /*007c*/ 	.word	0x000000e0


	//   ....[2]....
        /*0080*/ 	.word	0x000001e0


	//----- nvinfo : EIATTR_CBANK_PARAM_SIZE
	.align		4
.L_69:
        /*0084*/ 	.byte	0x03, 0x19
        /*0086*/ 	.short	0x0020


	//----- nvinfo : EIATTR_PARAM_CBANK
	.align		4
        /*0088*/ 	.byte	0x04, 0x0a
        /*008a*/ 	.short	(.L_71 - .L_70)
	.align		4
.L_70:
        /*008c*/ 	.word	index@(.nv.constant0.collect_ids)
        /*0090*/ 	.short	0x0380
        /*0092*/ 	.short	0x0020


	//----- nvinfo : EIATTR_SW_WAR
	.align		4
.L_71:
        /*0094*/ 	.byte	0x04, 0x36
        /*0096*/ 	.short	(.L_73 - .L_72)
.L_72:
        /*0098*/ 	.word	0x00000008
.L_73:


//--------------------- .nv.info.iterate_ac       --------------------------
	.section	.nv.info.iterate_ac,"",@"SHT_CUDA_INFO"
	.sectionflags	@""
	.align	4


	//----- nvinfo : EIATTR_CUDA_API_VERSION
	.align		4
        /*0000*/ 	.byte	0x04, 0x37
        /*0002*/ 	.short	(.L_75 - .L_74)
.L_74:
        /*0004*/ 	.word	0x00000082


	//----- nvinfo : EIATTR_KPARAM_INFO
	.align		4
.L_75:
        /*0008*/ 	.byte	0x04, 0x17
        /*000a*/ 	.short	(.L_77 - .L_76)
.L_76:
        /*000c*/ 	.word	0x00000000
        /*0010*/ 	.short	0x0004
        /*0012*/ 	.short	0x0018
        /*0014*/ 	.byte	0x00, 0xf5, 0x21, 0x00


	//----- nvinfo : EIATTR_KPARAM_INFO
	.align		4
.L_77:
        /*0018*/ 	.byte	0x04, 0x17
        /*001a*/ 	.short	(.L_79 - .L_78)
.L_78:
        /*001c*/ 	.word	0x00000000
        /*0020*/ 	.short	0x0003
        /*0022*/ 	.short	0x0014
        /*0024*/ 	.byte	0x00, 0xf0, 0x11, 0x00


	//----- nvinfo : EIATTR_KPARAM_INFO
	.align		4
.L_79:
        /*0028*/ 	.byte	0x04, 0x17
        /*002a*/ 	.short	(.L_81 - .L_80)
.L_80:
        /*002c*/ 	.word	0x00000000
        /*0030*/ 	.short	0x0002
        /*0032*/ 	.short	0x0010
        /*0034*/ 	.byte	0x00, 0xf0, 0x11, 0x00


	//----- nvinfo : EIATTR_KPARAM_INFO
	.align		4
.L_81:
        /*0038*/ 	.byte	0x04, 0x17
        /*003a*/ 	.short	(.L_83 - .L_82)
.L_82:
        /*003c*/ 	.word	0x00000000
        /*0040*/ 	.short	0x0001
        /*0042*/ 	.short	0x0008
        /*0044*/ 	.byte	0x00, 0xf5, 0x21, 0x00


	//----- nvinfo : EIATTR_KPARAM_INFO
	.align		4
.L_83:
        /*0048*/ 	.byte	0x04, 0x17
        /*004a*/ 	.short	(.L_85 - .L_84)
.L_84:
        /*004c*/ 	.word	0x00000000
        /*0050*/ 	.short	0x0000
        /*0052*/ 	.short	0x0000
        /*0054*/ 	.byte	0x00, 0xf5, 0x21, 0x00


	//----- nvinfo : EIATTR_SPARSE_MMA_MASK
	.align		4
.L_85:
        /*0058*/ 	.byte	0x03, 0x50
        /*005a*/ 	.short	0x0000


	//----- nvinfo : EIATTR_MAXREG_COUNT
	.align		4
        /*005c*/ 	.byte	0x03, 0x1b
        /*005e*/ 	.short	0x00ff


	//----- nvinfo : EIATTR_NUM_BARRIERS
	.align		4
        /*0060*/ 	.byte	0x02, 0x4c
        /*0062*/ 	.byte	0x01
	.zero		1


	//----- nvinfo : EIATTR_MERCURY_ISA_VERSION
	.align		4
        /*0064*/ 	.byte	0x03, 0x5f
        /*0066*/ 	.short	0x0101


	//----- nvinfo : EIATTR_VRC_CTA_INIT_COUNT
	.align		4
        /*0068*/ 	.byte	0x02, 0x4a
	.zero		1
	.zero		1


	//----- nvinfo : EIATTR_EXIT_INSTR_OFFSETS
	.align		4
        /*006c*/ 	.byte	0x04, 0x1c
        /*006e*/ 	.short	(.L_87 - .L_86)


	//   ....[0]....
.L_86:
        /*0070*/ 	.word	0x00000210


	//   ....[1]....
        /*0074*/ 	.word	0x000009d0


	//   ....[2]....
        /*0078*/ 	.word	0x00000a10


	//----- nvinfo : EIATTR_CRS_STACK_SIZE
	.align		4
.L_87:
        /*007c*/ 	.byte	0x04, 0x1e
        /*007e*/ 	.short	(.L_89 - .L_88)
.L_88:
        /*0080*/ 	.word	0x00000000


	//----- nvinfo : EIATTR_CBANK_PARAM_SIZE
	.align		4
.L_89:
        /*0084*/ 	.byte	0x03, 0x19
        /*0086*/ 	.short	0x0020


	//----- nvinfo : EIATTR_PARAM_CBANK
	.align		4
        /*0088*/ 	.byte	0x04, 0x0a
        /*008a*/ 	.short	(.L_91 - .L_90)
	.align		4
.L_90:
        /*008c*/ 	.word	index@(.nv.constant0.iterate_ac)
        /*0090*/ 	.short	0x0380
        /*0092*/ 	.short	0x0020


	//----- nvinfo : EIATTR_SW_WAR
	.align		4
.L_91:
        /*0094*/ 	.byte	0x04, 0x36
        /*0096*/ 	.short	(.L_93 - .L_92)
.L_92:
        /*0098*/ 	.word	0x00000008
.L_93:


//--------------------- .nv.callgraph             --------------------------
	.section	.nv.callgraph,"",@"SHT_CUDA_CALLGRAPH"
	.align	4
	.sectionentsize	8
	.align		4
        /*0000*/ 	.word	0x00000000
	.align		4
        /*0004*/ 	.word	0xffffffff
	.align		4
        /*0008*/ 	.word	0x00000000
	.align		4
        /*000c*/ 	.word	0xfffffffe
	.align		4
        /*0010*/ 	.word	0x00000000
	.align		4
        /*0014*/ 	.word	0xfffffffd
	.align		4
        /*0018*/ 	.word	0x00000000
	.align		4
        /*001c*/ 	.word	0xfffffffc


//--------------------- .text.bit_count_min       --------------------------
	.section	.text.bit_count_min,"ax",@progbits
	.align	128
        .global         bit_count_min
        .type           bit_count_min,@function
        .size           bit_count_min,(.L_x_26 - bit_count_min)
        .other          bit_count_min,@"STO_CUDA_ENTRY STV_DEFAULT"
bit_count_min:
.text.bit_count_min:
[----:B------:R-:W-:Y:S01]  /*0000*/  LDC R1, c[0x0][0x37c] ;  /* 0x0000df00ff017b82 */ /* 0x000fe20000000800 */
[----:B------:R-:W0:Y:S01]  /*0010*/  S2R R8, SR_TID.X ;  /* 0x0000000000087919 */ /* 0x000e220000002100 */
[----:B------:R-:W0:Y:S06]  /*0020*/  LDCU UR8, c[0x0][0x360] ;  /* 0x00006c00ff0877ac */ /* 0x000e2c0008000800 */
[----:B------:R-:W1:Y:S01]  /*0030*/  LDC.64 R4, c[0x0][0x380] ;  /* 0x0000e000ff047b82 */ /* 0x000e620000000a00 */
[----:B------:R-:W2:Y:S01]  /*0040*/  S2R R9, SR_CTAID.X ;  /* 0x0000000000097919 */ /* 0x000ea20000002500 */
[----:B------:R-:W3:Y:S01]  /*0050*/  LDCU UR4, c[0x0][0x390] ;  /* 0x00007200ff0477ac */ /* 0x000ee20008000800 */
[----:B------:R-:W4:Y:S01]  /*0060*/  LDCU.64 UR6, c[0x0][0x358] ;  /* 0x00006b00ff0677ac */ /* 0x000f220008000a00 */
[----:B0-----:R-:W-:-:S02]  /*0070*/  VIADD R7, R8, UR8 ;  /* 0x0000000808077c36 */ /* 0x001fc40008000000 */
[----:B--2---:R-:W-:-:S03]  /*0080*/  IMAD R3, R9, UR8, R8 ;  /* 0x0000000809037c24 */ /* 0x004fc6000f8e0208 */
[----:B---3--:R-:W-:Y:S01]  /*0090*/  ISETP.GE.U32.AND P1, PT, R7, UR4, PT ;  /* 0x0000000407007c0c */ /* 0x008fe2000bf26070 */
[----:B-1----:R-:W-:-:S12]  /*00a0*/  IMAD.WIDE.U32 R2, R3, 0x4, R4 ;  /* 0x0000000403027825 */ /* 0x002fd800078e0004 */
[----:B------:R-:W-:Y:S02]  /*00b0*/  @!P1 IMAD.WIDE.U32 R4, R7, 0x4, R4 ;  /* 0x0000000407049825 */ /* 0x000fe400078e0004 */
[----:B----4-:R-:W2:Y:S04]  /*00c0*/  LDG.E R7, desc[UR6][R2.64] ;  /* 0x0000000602077981 */ /* 0x010ea8000c1e1900 */
[----:B------:R-:W2:Y:S01]  /*00d0*/  @!P1 LDG.E R4, desc[UR6][R4.64] ;  /* 0x0000000604049981 */ /* 0x000ea2000c1e1900 */
[----:B------:R-:W0:Y:S01]  /*00e0*/  S2UR UR5, SR_CgaCtaId ;  /* 0x00000000000579c3 */ /* 0x000e220000008800 */
[----:B------:R-:W-:Y:S01]  /*00f0*/  IMAD.U32 R0, RZ, RZ, UR8 ;  /* 0x00000008ff007e24 */ /* 0x000fe2000f8e00ff */
[----:B------:R-:W-:-:S04]  /*0100*/  UMOV UR4, 0x400 ;  /* 0x0000040000047882 */ /* 0x000fc80000000000 */
[----:B------:R-:W-:Y:S01]  /*0110*/  ISETP.GE.U32.AND P0, PT, R0, 0x2, PT ;  /* 0x000000020000780c */ /* 0x000fe20003f06070 */
[----:B0-----:R-:W-:-:S06]  /*0120*/  ULEA UR4, UR5, UR4, 0x18 ;  /* 0x0000000405047291 */ /* 0x001fcc000f8ec0ff */
[C---:B------:R-:W-:Y:S02]  /*0130*/  LEA R6, R8.reuse, UR4, 0x2 ;  /* 0x0000000408067c11 */ /* 0x040fe4000f8e10ff */
[----:B--2---:R-:W-:Y:S02]  /*0140*/  @!P1 VIMNMX.U32 R7, PT, PT, R7, R4, PT ;  /* 0x0000000407079248 */ /* 0x004fe40003fe0000 */
[----:B------:R-:W-:-:S03]  /*0150*/  ISETP.NE.AND P1, PT, R8, RZ, PT ;  /* 0x000000ff0800720c */ /* 0x000fc60003f25270 */
[----:B------:R0:W-:Y:S01]  /*0160*/  STS [R6], R7 ;  /* 0x0000000706007388 */ /* 0x0001e20000000800 */
[----:B------:R-:W-:Y:S06]  /*0170*/  BAR.SYNC.DEFER_BLOCKING 0x0 ;  /* 0x0000000000007b1d */ /* 0x000fec0000010000 */
[----:B------:R-:W-:Y:S05]  /*0180*/  @!P0 BRA `(.L_x_0) ;  /* 0x0000000000288947 */ /* 0x000fea0003800000 */
.L_x_1:
[----:B------:R-:W-:-:S04]  /*0190*/  SHF.R.U32.HI R3, RZ, 0x1, R0 ;  /* 0x00000001ff037819 */ /* 0x000fc80000011600 */
[----:B------:R-:W-:-:S13]  /*01a0*/  ISETP.GE.U32.AND P0, PT, R8, R3, PT ;  /* 0x000000030800720c */ /* 0x000fda0003f06070 */
[----:B------:R-:W-:-:S06]  /*01b0*/  @!P0 IMAD R2, R3, 0x4, R6 ;  /* 0x0000000403028824 */ /* 0x000fcc00078e0206 */
[----:B------:R-:W0:Y:S02]  /*01c0*/  @!P0 LDS R2, [R2] ;  /* 0x0000000002028984 */ /* 0x000e240000000800 */
[----:B0-----:R-:W-:-:S05]  /*01d0*/  @!P0 VIMNMX.U32 R7, PT, PT, R7, R2, PT ;  /* 0x0000000207078248 */ /* 0x001fca0003fe0000 */
[----:B------:R1:W-:Y:S01]  /*01e0*/  @!P0 STS [R6], R7 ;  /* 0x0000000706008388 */ /* 0x0003e20000000800 */
[----:B------:R-:W-:Y:S01]  /*01f0*/  BAR.SYNC.DEFER_BLOCKING 0x0 ;  /* 0x0000000000007b1d */ /* 0x000fe20000010000 */
[----:B------:R-:W-:Y:S01]  /*0200*/  ISETP.GT.U32.AND P0, PT, R0, 0x3, PT ;  /* 0x000000030000780c */ /* 0x000fe20003f04070 */
[----:B------:R-:W-:-:S12]  /*0210*/  IMAD.MOV.U32 R0, RZ, RZ, R3 ;  /* 0x000000ffff007224 */ /* 0x000fd800078e0003 */
[----:B-1----:R-:W-:Y:S05]  /*0220*/  @P0 BRA `(.L_x_1) ;  /* 0xfffffffc00d80947 */ /* 0x002fea000383ffff */
.L_x_0:
[----:B------:R-:W-:Y:S05]  /*0230*/  @P1 EXIT ;  /* 0x000000000000194d */ /* 0x000fea0003800000 */
[----:B------:R-:W1:Y:S08]  /*0240*/  LDC.64 R2, c[0x0][0x388] ;  /* 0x0000e200ff027b82 */ /* 0x000e700000000a00 */
[----:B------:R-:W2:Y:S01]  /*0250*/  LDC.64 R4, c[0x0][0x398] ;  /* 0x0000e600ff047b82 */ /* 0x000ea20000000a00 */
[----:B-1----:R-:W-:-:S05]  /*0260*/  IMAD.WIDE.U32 R2, R9, 0x4, R2 ;  /* 0x0000000409027825 */ /* 0x002fca00078e0002 */
[----:B------:R-:W-:Y:S04]  /*0270*/  STG.E desc[UR6][R2.64], R7 ;  /* 0x0000000702007986 */ /* 0x000fe8000c101906 */
[----:B--2---:R-:W-:Y:S01]  /*0280*/  STG.E desc[UR6][R4.64], R7 ;  /* 0x0000000704007986 */ /* 0x004fe2000c101906 */
[----:B------:R-:W-:Y:S05]  /*0290*/  EXIT ;  /* 0x000000000000794d */ /* 0x000fea0003800000 */
.L_x_2:
[----:B------:R-:W-:-:S00]  /*02a0*/  BRA `(.L_x_2) ;  /* 0xfffffffc00fc7947 */ /* 0x000fc0000383ffff */
[----:B------:R-:W-:-:S00]  /*02b0*/  NOP ;  /* 0x0000000000007918 */ /* 0x000fc00000000000 */
        /* <DEDUP_REMOVED lines=12> */
.L_x_26:


//--------------------- .text.count_domains       --------------------------
	.section	.text.count_domains,"ax",@progbits
	.align	128
        .global         count_domains
        .type           count_domains,@function
        .size           count_domains,(.L_x_27 - count_domains)
        .other          count_domains,@"STO_CUDA_ENTRY STV_DEFAULT"
count_domains:
.text.count_domains:
[----:B------:R-:W-:Y:S01]  /*0000*/  LDC R1, c[0x0][0x37c] ;  /* 0x0000df00ff017b82 */ /* 0x000fe20000000800 */
[----:B------:R-:W0:Y:S01]  /*0010*/  S2R R7, SR_TID.X ;  /* 0x0000000000077919 */ /* 0x000e220000002100 */
[----:B------:R-:W0:Y:S01]  /*0020*/  LDCU UR4, c[0x0][0x360] ;  /* 0x00006c00ff0477ac */ /* 0x000e220008000800 */
[----:B------:R-:W0:Y:S01]  /*0030*/  S2R R0, SR_CTAID.X ;  /* 0x0000000000007919 */ /* 0x000e220000002500 */
[----:B------:R-:W1:Y:S01]  /*0040*/  LDCU UR5, c[0x0][0x390] ;  /* 0x00007200ff0577ac */ /* 0x000e620008000800 */
[----:B0-----:R-:W-:-:S05]  /*0050*/  IMAD R7, R0, UR4, R7 ;  /* 0x0000000400077c24 */ /* 0x001fca000f8e0207 */
[----:B-1----:R-:W-:-:S13]  /*0060*/  ISETP.GE.U32.AND P0, PT, R7, UR5, PT ;  /* 0x0000000507007c0c */ /* 0x002fda000bf06070 */
[----:B------:R-:W-:Y:S05]  /*0070*/  @P0 EXIT ;  /* 0x000000000000094d */ /* 0x000fea0003800000 */
[----:B------:R-:W0:Y:S01]  /*0080*/  LDC.64 R2, c[0x0][0x380] ;  /* 0x0000e000ff027b82 */ /* 0x000e220000000a00 */
[----:B------:R-:W1:Y:S07]  /*0090*/  LDCU.64 UR4, c[0x0][0x358] ;  /* 0x00006b00ff0477ac */ /* 0x000e6e0008000a00 */
[----:B------:R-:W2:Y:S01]  /*00a0*/  LDC.64 R4, c[0x0][0x388] ;  /* 0x0000e200ff047b82 */ /* 0x000ea20000000a00 */
[----:B0-----:R-:W-:-:S06]  /*00b0*/  IMAD.WIDE.U32 R2, R7, 0x4, R2 ;  /* 0x0000000407027825 */ /* 0x001fcc00078e0002 */
[----:B-1----:R-:W3:Y:S01]  /*00c0*/  LDG.E R2, desc[UR4][R2.64] ;  /* 0x0000000402027981 */ /* 0x002ee2000c1e1900 */
[----:B--2---:R-:W-:Y:S01]  /*00d0*/  IMAD.WIDE.U32 R4, R7, 0x4, R4 ;  /* 0x0000000407047825 */ /* 0x004fe200078e0004 */
[----:B---3--:R-:W0:Y:S04]  /*00e0*/  POPC R9, R2 ;  /* 0x0000000200097309 */ /* 0x008e280000000000 */
[----:B0-----:R-:W-:Y:S01]  /*00f0*/  STG.E desc[UR4][R4.64], R9 ;  /* 0x0000000904007986 */ /* 0x001fe2000c101904 */
[----:B------:R-:W-:Y:S05]  /*0100*/  EXIT ;  /* 0x000000000000794d */ /* 0x000fea0003800000 */
.L_x_3:
        /* <DEDUP_REMOVED lines=15> */
.L_x_27:


//--------------------- .text.collect_ids         --------------------------
	.section	.text.collect_ids,"ax",@progbits
	.align	128
        .global         collect_ids
        .type           collect_ids,@function
        .size           collect_ids,(.L_x_28 - collect_ids)
        .other          collect_ids,@"STO_CUDA_ENTRY STV_DEFAULT"
collect_ids:
.text.collect_ids:
        /* <DEDUP_REMOVED lines=9> */
[----:B------:R-:W1:Y:S01]  /*0090*/  LDCU.64 UR4, c[0x0][0x358] ;  /* 0x00006b00ff0477ac */ /* 0x000e620008000a00 */
[----:B------:R-:W2:Y:S01]  /*00a0*/  LDCU UR6, c[0x0][0x388] ;  /* 0x00007100ff0677ac */ /* 0x000ea20008000800 */
[----:B0-----:R-:W-:-:S06]  /*00b0*/  IMAD.WIDE.U32 R2, R7, 0x4, R2 ;  /* 0x0000000407027825 */ /* 0x001fcc00078e0002 */
[----:B-1----:R-:W2:Y:S02]  /*00c0*/  LDG.E R2, desc[UR4][R2.64] ;  /* 0x0000000402027981 */ /* 0x002ea4000c1e1900 */
[----:B--2---:R-:W-:-:S13]  /*00d0*/  ISETP.NE.AND P0, PT, R2, UR6, PT ;  /* 0x0000000602007c0c */ /* 0x004fda000bf05270 */
[----:B------:R-:W-:Y:S05]  /*00e0*/  @P0 EXIT ;  /* 0x000000000000094d */ /* 0x000fea0003800000 */
[----:B------:R-:W0:Y:S01]  /*00f0*/  S2R R5, SR_LANEID ;  /* 0x0000000000057919 */ /* 0x000e220000000000 */
[----:B------:R-:W-:Y:S01]  /*0100*/  VOTEU.ANY UR6, UPT, PT ;  /* 0x0000000000067886 */ /* 0x000fe200038e0100 */
[----:B------:R-:W1:Y:S01]  /*0110*/  LDC.64 R2, c[0x0][0x398] ;  /* 0x0000e600ff027b82 */ /* 0x000e620000000a00 */
[----:B------:R-:W0:Y:S08]  /*0120*/  FLO.U32 R0, UR6 ;  /* 0x0000000600007d00 */ /* 0x000e3000080e0000 */
[----:B------:R-:W1:Y:S01]  /*0130*/  POPC R11, UR6 ;  /* 0x00000006000b7d09 */ /* 0x000e620008000000 */
[----:B0-----:R-:W-:Y:S01]  /*0140*/  ISETP.EQ.U32.AND P0, PT, R0, R5, PT ;  /* 0x000000050000720c */ /* 0x001fe20003f02070 */
[----:B------:R-:W0:Y:S01]  /*0150*/  S2R R6, SR_LTMASK ;  /* 0x0000000000067919 */ /* 0x000e220000003900 */
[----:B------:R-:W2:Y:S11]  /*0160*/  LDC.64 R4, c[0x0][0x390] ;  /* 0x0000e400ff047b82 */ /* 0x000eb60000000a00 */
[----:B-1----:R-:W3:Y:S01]  /*0170*/  @P0 ATOMG.E.ADD.STRONG.GPU PT, R3, desc[UR4][R2.64], R11 ;  /* 0x8000000b020309a8 */ /* 0x002ee200081ef104 */
[----:B0-----:R-:W-:-:S06]  /*0180*/  LOP3.LUT R6, R6, UR6, RZ, 0xc0, !PT ;  /* 0x0000000606067c12 */ /* 0x001fcc000f8ec0ff */
[----:B------:R-:W0:Y:S01]  /*0190*/  POPC R6, R6 ;  /* 0x0000000600067309 */ /* 0x000e220000000000 */
[----:B---3--:R-:W0:Y:S02]  /*01a0*/  SHFL.IDX PT, R9, R3, R0, 0x1f ;  /* 0x00001f0003097589 */ /* 0x008e2400000e0000 */
[----:B0-----:R-:W-:-:S05]  /*01b0*/  IADD3 R9, PT, PT, R9, R6, RZ ;  /* 0x0000000609097210 */ /* 0x001fca0007ffe0ff */
[----:B--2---:R-:W-:-:S05]  /*01c0*/  IMAD.WIDE.U32 R4, R9, 0x4, R4 ;  /* 0x0000000409047825 */ /* 0x004fca00078e0004 */
[----:B------:R-:W-:Y:S01]  /*01d0*/  STG.E desc[UR4][R4.64], R7 ;  /* 0x0000000704007986 */ /* 0x000fe2000c101904 */
[----:B------:R-:W-:Y:S05]  /*01e0*/  EXIT ;  /* 0x000000000000794d */ /* 0x000fea0003800000 */
.L_x_4:
        /* <DEDUP_REMOVED lines=9> */
.L_x_28:


//--------------------- .text.iterate_ac          --------------------------
	.section	.text.iterate_ac,"ax",@progbits
	.align	128
        .global         iterate_ac
        .type           iterate_ac,@function
        .size           iterate_ac,(.L_x_29 - iterate_ac)
        .other          iterate_ac,@"STO_CUDA_ENTRY STV_DEFAULT"
iterate_ac:
.text.iterate_ac:
[----:B------:R-:W-:Y:S08]  /*0000*/  LDC R1, c[0x0][0x37c] ;  /* 0x0000df00ff017b82 */ /* 0x000ff00000000800 */
[----:B------:R-:W0:Y:S01]  /*0010*/  LDC.64 R4, c[0x0][0x390] ;  /* 0x0000e400ff047b82 */ /* 0x000e220000000a00 */
[----:B------:R-:W1:Y:S01]  /*0020*/  S2R R0, SR_TID.X ;  /* 0x0000000000007919 */ /* 0x000e620000002100 */
[----:B------:R-:W1:Y:S01]  /*0030*/  LDCU UR4, c[0x0][0x360] ;  /* 0x00006c00ff0477ac */ /* 0x000e620008000800 */
[----:B------:R-:W1:Y:S05]  /*0040*/  S2R R7, SR_CTAID.X ;  /* 0x0000000000077919 */ /* 0x000e6a0000002500 */
[----:B------:R-:W2:Y:S01]  /*0050*/  S2UR UR5, SR_CgaCtaId ;  /* 0x00000000000579c3 */ /* 0x000ea20000008800 */
[----:B0-----:R-:W0:Y:S01]  /*0060*/  I2F.U32.RP R6, R4 ;  /* 0x0000000400067306 */ /* 0x001e220000209000 */
[----:B------:R-:W-:-:S07]  /*0070*/  ISETP.NE.U32.AND P2, PT, R4, RZ, PT ;  /* 0x000000ff0400720c */ /* 0x000fce0003f45070 */
[----:B0-----:R-:W0:Y:S02]  /*0080*/  MUFU.RCP R6, R6 ;  /* 0x0000000600067308 */ /* 0x001e240000001000 */
[----:B0-----:R-:W-:-:S06]  /*0090*/  VIADD R2, R6, 0xffffffe ;  /* 0x0ffffffe06027836 */ /* 0x001fcc0000000000 */
[----:B------:R0:W3:Y:S02]  /*00a0*/  F2I.FTZ.U32.TRUNC.NTZ R3, R2 ;  /* 0x0000000200037305 */ /* 0x0000e4000021f000 */
[----:B0-----:R-:W-:Y:S02]  /*00b0*/  IMAD.MOV.U32 R2, RZ, RZ, RZ ;  /* 0x000000ffff027224 */ /* 0x001fe400078e00ff */
[----:B---3--:R-:W-:-:S04]  /*00c0*/  IMAD.MOV R9, RZ, RZ, -R3 ;  /* 0x000000ffff097224 */ /* 0x008fc800078e0a03 */
[----:B------:R-:W-:-:S04]  /*00d0*/  IMAD R9, R9, R4, RZ ;  /* 0x0000000409097224 */ /* 0x000fc800078e02ff */
[----:B------:R-:W-:-:S04]  /*00e0*/  IMAD.HI.U32 R8, R3, R9, R2 ;  /* 0x0000000903087227 */ /* 0x000fc800078e0002 */
[----:B-1----:R-:W-:Y:S01]  /*00f0*/  IMAD R3, R7, UR4, R0 ;  /* 0x0000000407037c24 */ /* 0x002fe2000f8e0200 */
[----:B------:R-:W-:Y:S02]  /*0100*/  UMOV UR4, 0x400 ;  /* 0x0000040000047882 */ /* 0x000fe40000000000 */
[----:B--2---:R-:W-:Y:S01]  /*0110*/  ULEA UR4, UR5, UR4, 0x18 ;  /* 0x0000000405047291 */ /* 0x004fe2000f8ec0ff */
[----:B------:R-:W-:-:S04]  /*0120*/  IMAD.HI.U32 R7, R8, R3, RZ ;  /* 0x0000000308077227 */ /* 0x000fc800078e00ff */
[----:B------:R-:W-:-:S04]  /*0130*/  IMAD.MOV R9, RZ, RZ, -R7 ;  /* 0x000000ffff097224 */ /* 0x000fc800078e0a07 */
[----:B------:R-:W-:Y:S01]  /*0140*/  IMAD R9, R4, R9, R3 ;  /* 0x0000000904097224 */ /* 0x000fe200078e0203 */
[----:B------:R-:W-:Y:S01]  /*0150*/  STS [UR4], RZ ;  /* 0x000000ffff007988 */ /* 0x000fe20008000804 */
[----:B------:R-:W-:Y:S03]  /*0160*/  BAR.SYNC.DEFER_BLOCKING 0x0 ;  /* 0x0000000000007b1d */ /* 0x000fe60000010000 */
[----:B------:R-:W-:-:S13]  /*0170*/  ISETP.GE.U32.AND P0, PT, R9, R4, PT ;  /* 0x000000040900720c */ /* 0x000fda0003f06070 */
[----:B------:R-:W-:Y:S01]  /*0180*/  @P0 IADD3 R9, PT, PT, R9, -R4, RZ ;  /* 0x8000000409090210 */ /* 0x000fe20007ffe0ff */
[----:B------:R-:W-:-:S03]  /*0190*/  @P0 VIADD R7, R7, 0x1 ;  /* 0x0000000107070836 */ /* 0x000fc60000000000 */
[----:B------:R-:W-:-:S13]  /*01a0*/  ISETP.GE.U32.AND P1, PT, R9, R4, PT ;  /* 0x000000040900720c */ /* 0x000fda0003f26070 */
[----:B------:R-:W-:Y:S01]  /*01b0*/  @P1 VIADD R7, R7, 0x1 ;  /* 0x0000000107071836 */ /* 0x000fe20000000000 */
[----:B------:R-:W-:-:S04]  /*01c0*/  @!P2 LOP3.LUT R7, RZ, R4, RZ, 0x33, !PT ;  /* 0x00000004ff07a212 */ /* 0x000fc800078e33ff */
[----:B------:R-:W-:Y:S01]  /*01d0*/  ISETP.GE.AND P0, PT, R7, R5, PT ;  /* 0x000000050700720c */ /* 0x000fe20003f06270 */
[----:B------:R-:W-:-:S04]  /*01e0*/  IMAD.MOV R13, RZ, RZ, -R7 ;  /* 0x000000ffff0d7224 */ /* 0x000fc800078e0a07 */
[----:B------:R-:W-:-:S05]  /*01f0*/  IMAD R13, R4, R13, R3 ;  /* 0x0000000d040d7224 */ /* 0x000fca00078e0203 */
[----:B------:R-:W-:-:S13]  /*0200*/  ISETP.GE.OR P0, PT, R13, R4, P0 ;  /* 0x000000040d00720c */ /* 0x000fda0000706670 */
[----:B------:R-:W-:Y:S05]  /*0210*/  @P0 EXIT ;  /* 0x000000000000094d */ /* 0x000fea0003800000 */
[----:B------:R-:W0:Y:S01]  /*0220*/  LDC.64 R8, c[0x0][0x380] ;  /* 0x0000e000ff087b82 */ /* 0x000e220000000a00 */
[----:B------:R-:W1:Y:S01]  /*0230*/  LDCU.64 UR6, c[0x0][0x358] ;  /* 0x00006b00ff0677ac */ /* 0x000e620008000a00 */
[----:B0-----:R-:W-:-:S05]  /*0240*/  IMAD.WIDE R2, R3, 0x4, R8 ;  /* 0x0000000403027825 */ /* 0x001fca00078e0208 */
[----:B-1----:R-:W2:Y:S01]  /*0250*/  LDG.E R6, desc[UR6][R2.64] ;  /* 0x0000000602067981 */ /* 0x002ea2000c1e1900 */
[----:B------:R-:W-:Y:S01]  /*0260*/  ISETP.GE.AND P0, PT, R13, 0x1, PT ;  /* 0x000000010d00780c */ /* 0x000fe20003f06270 */
[----:B------:R-:W-:Y:S01]  /*0270*/  BSSY.RECONVERGENT B0, `(.L_x_5) ;  /* 0x0000019000007945 */ /* 0x000fe20003800200 */
[----:B--2---:R-:W-:-:S11]  /*0280*/  MOV R11, R6 ;  /* 0x00000006000b7202 */ /* 0x004fd60000000f00 */
[----:B------:R-:W-:Y:S05]  /*0290*/  @!P0 BRA `(.L_x_6) ;  /* 0x0000000000588947 */ /* 0x000fea0003800000 */
[----:B------:R-:W2:Y:S01]  /*02a0*/  LDG.E R12, desc[UR6][R2.64+-0x4] ;  /* 0xfffffc06020c7981 */ /* 0x000ea2000c1e1900 */
[----:B------:R-:W-:Y:S01]  /*02b0*/  BSSY.RECONVERGENT B1, `(.L_x_7) ;  /* 0x0000012000017945 */ /* 0x000fe20003800200 */
[----:B--2---:R-:W-:-:S13]  /*02c0*/  ISETP.NE.AND P0, PT, R12, RZ, PT ;  /* 0x000000ff0c00720c */ /* 0x004fda0003f05270 */
[----:B------:R-:W-:Y:S05]  /*02d0*/  @!P0 BRA `(.L_x_8) ;  /* 0x00000000003c8947 */ /* 0x000fea0003800000 */
[----:B------:R-:W0:Y:S01]  /*02e0*/  BREV R14, R12 ;  /* 0x0000000c000e7301 */ /* 0x000e220000000000 */
[----:B------:R-:W1:Y:S01]  /*02f0*/  LDC.64 R10, c[0x0][0x388] ;  /* 0x0000e200ff0a7b82 */ /* 0x000e620000000a00 */
[----:B------:R-:W-:-:S06]  /*0300*/  IMAD.MOV.U32 R17, RZ, RZ, RZ ;  /* 0x000000ffff117224 */ /* 0x000fcc00078e00ff */
[----:B0-----:R0:W2:Y:S02]  /*0310*/  FLO.U32.SH R16, R14 ;  /* 0x0000000e00107300 */ /* 0x0010a400000e0400 */
.L_x_9:
[----:B--2---:R-:W-:-:S04]  /*0320*/  IMAD.SHL.U32 R15, R16, 0x4, RZ ;  /* 0x00000004100f7824 */ /* 0x004fc800078e00ff */
[----:B01----:R-:W-:-:S06]  /*0330*/  IMAD.WIDE R14, R15, 0x4, R10 ;  /* 0x000000040f0e7825 */ /* 0x003fcc00078e020a */
[----:B------:R-:W2:Y:S01]  /*0340*/  LDG.E R14, desc[UR6][R14.64+0xc] ;  /* 0x00000c060e0e7981 */ /* 0x000ea2000c1e1900 */
[----:B------:R-:W-:-:S05]  /*0350*/  VIADD R19, R16, 0x1 ;  /* 0x0000000110137836 */ /* 0x000fca0000000000 */
[----:B------:R-:W-:-:S06]  /*0360*/  SHF.R.S32.HI R18, RZ, R19, R12 ;  /* 0x00000013ff127219 */ /* 0x000fcc000001140c */
[----:B------:R-:W0:Y:S08]  /*0370*/  BREV R18, R18 ;  /* 0x0000001200127301 */ /* 0x000e300000000000 */
[----:B0-----:R-:W0:Y:S02]  /*0380*/  FLO.U32.SH R16, R18 ;  /* 0x0000001200107300 */ /* 0x001e2400000e0400 */
[----:B0-----:R-:W-:-:S02]  /*0390*/  ISETP.NE.AND P0, PT, R16, -0x1, PT ;  /* 0xffffffff1000780c */ /* 0x001fc40003f05270 */
[----:B------:R-:W-:Y:S02]  /*03a0*/  IADD3 R16, PT, PT, R19, R16, RZ ;  /* 0x0000001013107210 */ /* 0x000fe40007ffe0ff */
[----:B--2---:R-:W-:-:S09]  /*03b0*/  LOP3.LUT R17, R14, R17, RZ, 0xfc, !PT ;  /* 0x000000110e117212 */ /* 0x004fd200078efcff */
[----:B------:R-:W-:Y:S05]  /*03c0*/  @P0 BRA `(.L_x_9) ;  /* 0xfffffffc00d40947 */ /* 0x000fea000383ffff */
.L_x_8:
[----:B------:R-:W-:Y:S05]  /*03d0*/  BSYNC.RECONVERGENT B1 ;  /* 0x0000000000017941 */ /* 0x000fea0003800200 */
.L_x_7:
[----:B------:R-:W-:-:S05]  /*03e0*/  LOP3.LUT R11, R6, R17, RZ, 0xc0, !PT ;  /* 0x00000011060b7212 */ /* 0x000fca00078ec0ff */
[----:B------:R0:W-:Y:S02]  /*03f0*/  STG.E desc[UR6][R2.64], R11 ;  /* 0x0000000b02007986 */ /* 0x0001e4000c101906 */
.L_x_6:
[----:B------:R-:W-:Y:S05]  /*0400*/  BSYNC.RECONVERGENT B0 ;  /* 0x0000000000007941 */ /* 0x000fea0003800200 */
.L_x_5:
[----:B------:R-:W-:Y:S01]  /*0410*/  VIADD R10, R4, 0xffffffff ;  /* 0xffffffff040a7836 */ /* 0x000fe20000000000 */
[----:B------:R-:W-:Y:S04]  /*0420*/  BSSY.RECONVERGENT B0, `(.L_x_10) ;  /* 0x0000019000007945 */ /* 0x000fe80003800200 */
[----:B------:R-:W-:-:S13]  /*0430*/  ISETP.GE.AND P0, PT, R13, R10, PT ;  /* 0x0000000a0d00720c */ /* 0x000fda0003f06270 */
[----:B------:R-:W-:Y:S05]  /*0440*/  @P0 BRA `(.L_x_11) ;  /* 0x0000000000580947 */ /* 0x000fea0003800000 */
[----:B------:R-:W2:Y:S01]  /*0450*/  LDG.E R10, desc[UR6][R2.64+0x4] ;  /* 0x00000406020a7981 */ /* 0x000ea2000c1e1900 */
[----:B------:R-:W-:Y:S01]  /*0460*/  BSSY.RECONVERGENT B1, `(.L_x_12) ;  /* 0x0000012000017945 */ /* 0x000fe20003800200 */
[----:B--2---:R-:W-:-:S13]  /*0470*/  ISETP.NE.AND P0, PT, R10, RZ, PT ;  /* 0x000000ff0a00720c */ /* 0x004fda0003f05270 */
[----:B------:R-:W-:Y:S05]  /*0480*/  @!P0 BRA `(.L_x_13) ;  /* 0x00000000003c8947 */ /* 0x000fea0003800000 */
[----:B------:R-:W1:Y:S01]  /*0490*/  BREV R12, R10 ;  /* 0x0000000a000c7301 */ /* 0x000e620000000000 */
[----:B------:R-:W2:Y:S01]  /*04a0*/  LDC.64 R14, c[0x0][0x388] ;  /* 0x0000e200ff0e7b82 */ /* 0x000ea20000000a00 */
[----:B------:R-:W-:-:S06]  /*04b0*/  IMAD.MOV.U32 R18, RZ, RZ, RZ ;  /* 0x000000ffff127224 */ /* 0x000fcc00078e00ff */
[----:B-1----:R-:W1:Y:S02]  /*04c0*/  FLO.U32.SH R12, R12 ;  /* 0x0000000c000c7300 */ /* 0x002e6400000e0400 */
.L_x_14:
[----:B-1----:R-:W-:-:S04]  /*04d0*/  IMAD.SHL.U32 R17, R12, 0x4, RZ ;  /* 0x000000040c117824 */ /* 0x002fc800078e00ff */
[----:B--2---:R-:W-:-:S06]  /*04e0*/  IMAD.WIDE R16, R17, 0x4, R14 ;  /* 0x0000000411107825 */ /* 0x004fcc00078e020e */
[----:B------:R-:W2:Y:S01]  /*04f0*/  LDG.E R17, desc[UR6][R16.64+0x8] ;  /* 0x0000080610117981 */ /* 0x000ea2000c1e1900 */
[----:B------:R-:W-:-:S04]  /*0500*/  IADD3 R19, PT, PT, R12, 0x1, RZ ;  /* 0x000000010c137810 */ /* 0x000fc80007ffe0ff */
[----:B------:R-:W-:-:S06]  /*0510*/  SHF.R.S32.HI R20, RZ, R19, R10 ;  /* 0x00000013ff147219 */ /* 0x000fcc000001140a */
[----:B------:R-:W1:Y:S08]  /*0520*/  BREV R20, R20 ;  /* 0x0000001400147301 */ /* 0x000e700000000000 */
[----:B-1----:R-:W1:Y:S02]  /*0530*/  FLO.U32.SH R12, R20 ;  /* 0x00000014000c7300 */ /* 0x002e6400000e0400 */
[----:B-1----:R-:W-:Y:S01]  /*0540*/  ISETP.NE.AND P0, PT, R12, -0x1, PT ;  /* 0xffffffff0c00780c */ /* 0x002fe20003f05270 */
[----:B------:R-:W-:Y:S01]  /*0550*/  IMAD.IADD R12, R19, 0x1, R12 ;  /* 0x00000001130c7824 */ /* 0x000fe200078e020c */
[----:B--2---:R-:W-:-:S11]  /*0560*/  LOP3.LUT R18, R17, R18, RZ, 0xfc, !PT ;  /* 0x0000001211127212 */ /* 0x004fd600078efcff */
[----:B------:R-:W-:Y:S05]  /*0570*/  @P0 BRA `(.L_x_14) ;  /* 0xfffffffc00d40947 */ /* 0x000fea000383ffff */
.L_x_13:
[----:B------:R-:W-:Y:S05]  /*0580*/  BSYNC.RECONVERGENT B1 ;  /* 0x0000000000017941 */ /* 0x000fea0003800200 */
.L_x_12:
[----:B0-----:R-:W-:-:S05]  /*0590*/  LOP3.LUT R11, R11, R18, RZ, 0xc0, !PT ;  /* 0x000000120b0b7212 */ /* 0x001fca00078ec0ff */
[----:B------:R1:W-:Y:S02]  /*05a0*/  STG.E desc[UR6][R2.64], R11 ;  /* 0x0000000b02007986 */ /* 0x0003e4000c101906 */
.L_x_11:
[----:B------:R-:W-:Y:S05]  /*05b0*/  BSYNC.RECONVERGENT B0 ;  /* 0x0000000000007941 */ /* 0x000fea0003800200 */
.L_x_10:
[----:B------:R-:W-:Y:S01]  /*05c0*/  ISETP.GE.AND P0, PT, R7, 0x1, PT ;  /* 0x000000010700780c */ /* 0x000fe20003f06270 */
[----:B------:R-:W-:-:S12]  /*05d0*/  BSSY.RECONVERGENT B0, `(.L_x_15) ;  /* 0x000001b000007945 */ /* 0x000fd80003800200 */
[----:B------:R-:W-:Y:S05]  /*05e0*/  @!P0 BRA `(.L_x_16) ;  /* 0x0000000000648947 */ /* 0x000fea0003800000 */
[----:B------:R-:W-:-:S04]  /*05f0*/  IMAD R10, R7, R4, -R4 ;  /* 0x00000004070a7224 */ /* 0x000fc800078e0a04 */
[----:B------:R-:W-:-:S04]  /*0600*/  IMAD.IADD R13, R13, 0x1, R10 ;  /* 0x000000010d0d7824 */ /* 0x000fc800078e020a */
[----:B------:R-:W-:-:S05]  /*0610*/  IMAD.WIDE R8, R13, 0x4, R8 ;  /* 0x000000040d087825 */ /* 0x000fca00078e0208 */
[----:B------:R-:W2:Y:S01]  /*0620*/  LDG.E R10, desc[UR6][R8.64] ;  /* 0x00000006080a7981 */ /* 0x000ea2000c1e1900 */
[----:B------:R-:W-:Y:S01]  /*0630*/  BSSY.RECONVERGENT B1, `(.L_x_17) ;  /* 0x0000012000017945 */ /* 0x000fe20003800200 */
[----:B--2---:R-:W-:-:S13]  /*0640*/  ISETP.NE.AND P0, PT, R10, RZ, PT ;  /* 0x000000ff0a00720c */ /* 0x004fda0003f05270 */
[----:B------:R-:W-:Y:S05]  /*0650*/  @!P0 BRA `(.L_x_18) ;  /* 0x00000000003c8947 */ /* 0x000fea0003800000 */
[----:B------:R-:W2:Y:S01]  /*0660*/  BREV R12, R10 ;  /* 0x0000000a000c7301 */ /* 0x000ea20000000000 */
[----:B------:R-:W3:Y:S01]  /*0670*/  LDC.64 R8, c[0x0][0x388] ;  /* 0x0000e200ff087b82 */ /* 0x000ee20000000a00 */
[----:B------:R-:W-:-:S06]  /*0680*/  IMAD.MOV.U32 R16, RZ, RZ, RZ ;  /* 0x000000ffff107224 */ /* 0x000fcc00078e00ff */
[----:B--2---:R2:W4:Y:S02]  /*0690*/  FLO.U32.SH R14, R12 ;  /* 0x0000000c000e7300 */ /* 0x00452400000e0400 */
.L_x_19:
[----:B----4-:R-:W-:-:S05]  /*06a0*/  SHF.L.U32 R13, R14, 0x2, RZ ;  /* 0x000000020e0d7819 */ /* 0x010fca00000006ff */
[----:B--23--:R-:W-:-:S06]  /*06b0*/  IMAD.WIDE R12, R13, 0x4, R8 ;  /* 0x000000040d0c7825 */ /* 0x00cfcc00078e0208 */
[----:B------:R-:W2:Y:S01]  /*06c0*/  LDG.E R13, desc[UR6][R12.64+0x4] ;  /* 0x000004060c0d7981 */ /* 0x000ea2000c1e1900 */
[----:B------:R-:W-:-:S05]  /*06d0*/  VIADD R15, R14, 0x1 ;  /* 0x000000010e0f7836 */ /* 0x000fca0000000000 */
[----:B------:R-:W-:-:S06]  /*06e0*/  SHF.R.S32.HI R17, RZ, R15, R10 ;  /* 0x0000000fff117219 */ /* 0x000fcc000001140a */
[----:B------:R-:W3:Y:S08]  /*06f0*/  BREV R17, R17 ;  /* 0x0000001100117301 */ /* 0x000ef00000000000 */
[----:B---3--:R-:W3:Y:S02]  /*0700*/  FLO.U32.SH R14, R17 ;  /* 0x00000011000e7300 */ /* 0x008ee400000e0400 */
[----:B---3--:R-:W-:Y:S01]  /*0710*/  ISETP.NE.AND P0, PT, R14, -0x1, PT ;  /* 0xffffffff0e00780c */ /* 0x008fe20003f05270 */
[----:B------:R-:W-:Y:S01]  /*0720*/  IMAD.IADD R14, R15, 0x1, R14 ;  /* 0x000000010f0e7824 */ /* 0x000fe200078e020e */
[----:B--2---:R-:W-:-:S11]  /*0730*/  LOP3.LUT R16, R13, R16, RZ, 0xfc, !PT ;  /* 0x000000100d107212 */ /* 0x004fd600078efcff */
[----:B------:R-:W-:Y:S05]  /*0740*/  @P0 BRA `(.L_x_19) ;  /* 0xfffffffc00d40947 */ /* 0x000fea000383ffff */
.L_x_18:
[----:B------:R-:W-:Y:S05]  /*0750*/  BSYNC.RECONVERGENT B1 ;  /* 0x0000000000017941 */ /* 0x000fea0003800200 */
.L_x_17:
[----:B01----:R-:W-:-:S05]  /*0760*/  LOP3.LUT R11, R11, R16, RZ, 0xc0, !PT ;  /* 0x000000100b0b7212 */ /* 0x003fca00078ec0ff */
[----:B------:R2:W-:Y:S02]  /*0770*/  STG.E desc[UR6][R2.64], R11 ;  /* 0x0000000b02007986 */ /* 0x0005e4000c101906 */
.L_x_16:
[----:B------:R-:W-:Y:S05]  /*0780*/  BSYNC.RECONVERGENT B0 ;  /* 0x0000000000007941 */ /* 0x000fea0003800200 */
.L_x_15:
[----:B------:R-:W-:Y:S01]  /*0790*/  VIADD R8, R5, 0xffffffff ;  /* 0xffffffff05087836 */ /* 0x000fe20000000000 */
[----:B------:R-:W-:Y:S04]  /*07a0*/  BSSY.RECONVERGENT B0, `(.L_x_20) ;  /* 0x000001a000007945 */ /* 0x000fe80003800200 */
[----:B------:R-:W-:-:S13]  /*07b0*/  ISETP.GE.AND P0, PT, R7, R8, PT ;  /* 0x000000080700720c */ /* 0x000fda0003f06270 */
[----:B------:R-:W-:Y:S05]  /*07c0*/  @P0 BRA `(.L_x_21) ;  /* 0x00000000005c0947 */ /* 0x000fea0003800000 */
[----:B------:R-:W-:-:S05]  /*07d0*/  IMAD.WIDE R4, R4, 0x4, R2 ;  /* 0x0000000404047825 */ /* 0x000fca00078e0202 */
[----:B------:R-:W3:Y:S01]  /*07e0*/  LDG.E R7, desc[UR6][R4.64] ;  /* 0x0000000604077981 */ /* 0x000ee2000c1e1900 */
[----:B------:R-:W-:Y:S01]  /*07f0*/  BSSY.RECONVERGENT B1, `(.L_x_22) ;  /* 0x0000012000017945 */ /* 0x000fe20003800200 */
[----:B---3--:R-:W-:-:S13]  /*0800*/  ISETP.NE.AND P0, PT, R7, RZ, PT ;  /* 0x000000ff0700720c */ /* 0x008fda0003f05270 */
[----:B------:R-:W-:Y:S05]  /*0810*/  @!P0 BRA `(.L_x_23) ;  /* 0x00000000003c8947 */ /* 0x000fea0003800000 */
[----:B------:R-:W3:Y:S01]  /*0820*/  BREV R8, R7 ;  /* 0x0000000700087301 */ /* 0x000ee20000000000 */
[----:B------:R-:W4:Y:S01]  /*0830*/  LDC.64 R4, c[0x0][0x388] ;  /* 0x0000e200ff047b82 */ /* 0x000f220000000a00 */
[----:B------:R-:W-:-:S06]  /*0840*/  HFMA2 R12, -RZ, RZ, 0, 0 ;  /* 0x00000000ff0c7431 */ /* 0x000fcc00000001ff */
[----:B---3--:R3:W0:Y:S02]  /*0850*/  FLO.U32.SH R10, R8 ;  /* 0x00000008000a7300 */ /* 0x00862400000e0400 */
.L_x_24:
[----:B0-----:R-:W-:-:S04]  /*0860*/  IMAD.SHL.U32 R9, R10, 0x4, RZ ;  /* 0x000000040a097824 */ /* 0x001fc800078e00ff */
[----:B---34-:R-:W-:-:S06]  /*0870*/  IMAD.WIDE R8, R9, 0x4, R4 ;  /* 0x0000000409087825 */ /* 0x018fcc00078e0204 */
[----:B------:R-:W3:Y:S01]  /*0880*/  LDG.E R9, desc[UR6][R8.64] ;  /* 0x0000000608097981 */ /* 0x000ee2000c1e1900 */
[----:B------:R-:W-:-:S05]  /*0890*/  VIADD R10, R10, 0x1 ;  /* 0x000000010a0a7836 */ /* 0x000fca0000000000 */
[----:B------:R-:W-:-:S06]  /*08a0*/  SHF.R.S32.HI R13, RZ, R10, R7 ;  /* 0x0000000aff0d7219 */ /* 0x000fcc0000011407 */
[----:B------:R-:W0:Y:S08]  /*08b0*/  BREV R13, R13 ;  /* 0x0000000d000d7301 */ /* 0x000e300000000000 */
[----:B0-----:R-:W0:Y:S02]  /*08c0*/  FLO.U32.SH R15, R13 ;  /* 0x0000000d000f7300 */ /* 0x001e2400000e0400 */
[----:B0-----:R-:W-:Y:S01]  /*08d0*/  ISETP.NE.AND P0, PT, R15, -0x1, PT ;  /* 0xffffffff0f00780c */ /* 0x001fe20003f05270 */
[----:B------:R-:W-:Y:S01]  /*08e0*/  IMAD.IADD R10, R10, 0x1, R15 ;  /* 0x000000010a0a7824 */ /* 0x000fe200078e020f */
[----:B---3--:R-:W-:-:S11]  /*08f0*/  LOP3.LUT R12, R9, R12, RZ, 0xfc, !PT ;  /* 0x0000000c090c7212 */ /* 0x008fd600078efcff */
[----:B------:R-:W-:Y:S05]  /*0900*/  @P0 BRA `(.L_x_24) ;  /* 0xfffffffc00d40947 */ /* 0x000fea000383ffff */
.L_x_23:
[----:B------:R-:W-:Y:S05]  /*0910*/  BSYNC.RECONVERGENT B1 ;  /* 0x0000000000017941 */ /* 0x000fea0003800200 */
.L_x_22:
[----:B012---:R-:W-:-:S05]  /*0920*/  LOP3.LUT R11, R11, R12, RZ, 0xc0, !PT ;  /* 0x0000000c0b0b7212 */ /* 0x007fca00078ec0ff */
[----:B------:R3:W-:Y:S02]  /*0930*/  STG.E desc[UR6][R2.64], R11 ;  /* 0x0000000b02007986 */ /* 0x0007e4000c101906 */
.L_x_21:
[----:B------:R-:W-:Y:S05]  /*0940*/  BSYNC.RECONVERGENT B0 ;  /* 0x0000000000007941 */ /* 0x000fea0003800200 */
.L_x_20:
[----:B------:R-:W-:Y:S01]  /*0950*/  ISETP.NE.AND P0, PT, R6, R11, PT ;  /* 0x0000000b0600720c */ /* 0x000fe20003f05270 */
[----:B0123--:R-:W0:-:S12]  /*0960*/  S2R R3, SR_TID.Y ;  /* 0x0000000000037919 */ /* 0x00fe180000002200 */
[----:B------:R-:W-:-:S05]  /*0970*/  @P0 MOV R4, 0x1 ;  /* 0x0000000100040802 */ /* 0x000fca0000000f00 */
[----:B------:R-:W-:Y:S01]  /*0980*/  @P0 STS [UR4], R4 ;  /* 0x00000004ff000988 */ /* 0x000fe20008000804 */
[----:B------:R-:W-:Y:S01]  /*0990*/  BAR.SYNC.DEFER_BLOCKING 0x0 ;  /* 0x0000000000007b1d */ /* 0x000fe20000010000 */
[----:B0-----:R-:W-:-:S05]  /*09a0*/  LOP3.LUT P0, RZ, R0, R3, RZ, 0xfc, !PT ;  /* 0x0000000300ff7212 */ /* 0x001fca000780fcff */
[----:B------:R-:W0:Y:S02]  /*09b0*/  LDS R2, [UR4] ;  /* 0x00000004ff027984 */ /* 0x000e240008000800 */
[----:B0-----:R-:W-:-:S13]  /*09c0*/  ISETP.EQ.OR P0, PT, R2, RZ, P0 ;  /* 0x000000ff0200720c */ /* 0x001fda0000702670 */
[----:B------:R-:W-:Y:S05]  /*09d0*/  @P0 EXIT ;  /* 0x000000000000094d */ /* 0x000fea0003800000 */
[----:B------:R-:W0:Y:S01]  /*09e0*/  LDC.64 R2, c[0x0][0x398] ;  /* 0x0000e600ff027b82 */ /* 0x000e220000000a00 */
[----:B------:R-:W-:-:S05]  /*09f0*/  IMAD.MOV.U32 R5, RZ, RZ, 0x1 ;  /* 0x00000001ff057424 */ /* 0x000fca00078e00ff */
[----:B0-----:R-:W-:Y:S01]  /*0a00*/  STG.E desc[UR6][R2.64], R5 ;  /* 0x0000000502007986 */ /* 0x001fe2000c101906 */
[----:B------:R-:W-:Y:S05]  /*0a10*/  EXIT ;  /* 0x000000000000794d */ /* 0x000fea0003800000 */
.L_x_25:
        /* <DEDUP_REMOVED lines=14> */
.L_x_29:


//--------------------- .nv.shared.bit_count_min  --------------------------
	.section	.nv.shared.bit_count_min,"aw",@nobits
	.sectionflags	@""
	.align	16
	.zero		1024


//--------------------- .nv.shared.reserved.0     --------------------------
	.section	.nv.shared.reserved.0,"aw",@nobits
	.weak		__nv_reservedSMEM_offset_0_alias
	.size		__nv_reservedSMEM_offset_0_alias, 0, 64
	.other		__nv_reservedSMEM_offset_0_alias,@"STO_CUDA_RESERVED_SHARED STV_DEFAULT"
__nv_reservedSMEM_offset_0_alias:
	.zero		0
	.zero		64


//--------------------- .nv.shared.count_domains  --------------------------
	.section	.nv.shared.count_domains,"aw",@nobits
	.sectionflags	@""
	.align	16
	.zero		1024


//--------------------- .nv.shared.collect_ids    --------------------------
	.section	.nv.shared.collect_ids,"aw",@nobits
	.sectionflags	@""
	.align	16
	.zero		1024


//--------------------- .nv.shared.iterate_ac     --------------------------
	.section	.nv.shared.iterate_ac,"aw",@nobits
	.sectionflags	@""
	.align	16
.nv.shared.iterate_ac:
	.zero		1040


//--------------------- .nv.constant0.bit_count_min --------------------------
	.section	.nv.constant0.bit_count_min,"a",@progbits
	.sectionflags	@""
	.align	4
.nv.constant0.bit_count_min:
	.zero		928


//--------------------- .nv.constant0.count_domains --------------------------
	.section	.nv.constant0.count_domains,"a",@progbits
	.sectionflags	@""
	.align	4
.nv.constant0.count_domains:
	.zero		916


//--------------------- .nv.constant0.collect_ids --------------------------
	.section	.nv.constant0.collect_ids,"a",@progbits
	.sectionflags	@""
	.align	4
.nv.constant0.collect_ids:
	.zero		928


//--------------------- .nv.constant0.iterate_ac  --------------------------
	.section	.nv.constant0.iterate_ac,"a",@progbits
	.sectionflags	@""
	.align	4
.nv.constant0.iterate_ac:
	.zero		928


//--------------------- SYMBOLS --------------------------

	.type		.nv.reservedSmem.offset0,@object
	.size		.nv.reservedSmem.offset0,0x4
	.type		.nv.reservedSmem.cap,@object
	.size		.nv.reservedSmem.cap,0x4
